//
// Generated by NVIDIA NVVM Compiler
//
// Compiler Build ID: CL-36424714
// Cuda compilation tools, release 13.0, V13.0.88
// Based on NVVM 20.0.0
//

.version 9.0
.target sm_100
.address_size 64

	// .globl	_Z12mandelKernelffffiPiiii

.visible .entry _Z12mandelKernelffffiPiiii(
	.param .f32 _Z12mandelKernelffffiPiiii_param_0,
	.param .f32 _Z12mandelKernelffffiPiiii_param_1,
	.param .f32 _Z12mandelKernelffffiPiiii_param_2,
	.param .f32 _Z12mandelKernelffffiPiiii_param_3,
	.param .u32 _Z12mandelKernelffffiPiiii_param_4,
	.param .u64 .ptr .align 1 _Z12mandelKernelffffiPiiii_param_5,
	.param .u32 _Z12mandelKernelffffiPiiii_param_6,
	.param .u32 _Z12mandelKernelffffiPiiii_param_7,
	.param .u32 _Z12mandelKernelffffiPiiii_param_8
)
{
	.reg .pred 	%p<14>;
	.reg .b32 	%r<52>;
	.reg .b32 	%f<20>;
	.reg .b64 	%rd<17>;

	ld.param.f32 	%f9, [_Z12mandelKernelffffiPiiii_param_0];
	ld.param.f32 	%f10, [_Z12mandelKernelffffiPiiii_param_1];
	ld.param.f32 	%f11, [_Z12mandelKernelffffiPiiii_param_2];
	ld.param.f32 	%f12, [_Z12mandelKernelffffiPiiii_param_3];
	ld.param.u64 	%rd5, [_Z12mandelKernelffffiPiiii_param_5];
	ld.param.u32 	%r21, [_Z12mandelKernelffffiPiiii_param_6];
	ld.param.u32 	%r22, [_Z12mandelKernelffffiPiiii_param_7];
	ld.param.u32 	%r23, [_Z12mandelKernelffffiPiiii_param_8];
	setp.lt.s32 	%p1, %r23, 1;
	@%p1 bra 	$L__BB0_18;
	cvta.to.global.u64 	%rd1, %rd5;
	mov.u32 	%r24, %ctaid.x;
	mov.u32 	%r25, %ntid.x;
	mov.u32 	%r26, %tid.x;
	mad.lo.s32 	%r27, %r24, %r25, %r26;
	mul.lo.s32 	%r1, %r23, %r27;
	mov.u32 	%r28, %ctaid.y;
	mov.u32 	%r29, %ntid.y;
	mov.u32 	%r30, %tid.y;
	mad.lo.s32 	%r31, %r28, %r29, %r30;
	cvt.rn.f32.u32 	%f13, %r31;
	fma.rn.f32 	%f1, %f12, %f13, %f10;
	setp.lt.s32 	%p2, %r21, 1;
	mul.lo.s32 	%r32, %r22, %r31;
	cvt.s64.s32 	%rd2, %r32;
	add.s64 	%rd3, %rd1, %rd2;
	@%p2 bra 	$L__BB0_7;
	mov.b32 	%r44, 0;
$L__BB0_3:
	add.s32 	%r3, %r44, %r1;
	cvt.rn.f32.s32 	%f14, %r3;
	fma.rn.f32 	%f2, %f11, %f14, %f9;
	mov.b32 	%r45, 0;
	mov.f32 	%f18, %f1;
	mov.f32 	%f19, %f2;
$L__BB0_4:
	mul.f32 	%f5, %f19, %f19;
	mul.f32 	%f6, %f18, %f18;
	add.f32 	%f15, %f5, %f6;
	setp.gt.f32 	%p11, %f15, 0f40800000;
	mov.u32 	%r46, %r45;
	@%p11 bra 	$L__BB0_6;
	sub.f32 	%f16, %f5, %f6;
	add.f32 	%f17, %f19, %f19;
	add.f32 	%f19, %f2, %f16;
	fma.rn.f32 	%f18, %f17, %f18, %f1;
	add.s32 	%r45, %r45, 1;
	setp.ne.s32 	%p12, %r45, %r21;
	mov.u32 	%r46, %r21;
	@%p12 bra 	$L__BB0_4;
$L__BB0_6:
	mul.wide.s32 	%rd15, %r3, 4;
	add.s64 	%rd16, %rd3, %rd15;
	st.global.u32 	[%rd16], %r46;
	add.s32 	%r44, %r44, 1;
	setp.eq.s32 	%p13, %r44, %r23;
	@%p13 bra 	$L__BB0_18;
	bra.uni 	$L__BB0_3;
$L__BB0_7:
	and.b32  	%r8, %r23, 7;
	setp.lt.u32 	%p3, %r23, 8;
	mov.b32 	%r50, 0;
	@%p3 bra 	$L__BB0_10;
	and.b32  	%r50, %r23, 2147483640;
	neg.s32 	%r48, %r50;
	add.s64 	%rd6, %rd2, %rd1;
	add.s64 	%rd4, %rd6, 16;
	mov.u32 	%r47, %r1;
$L__BB0_9:
	.pragma "nounroll";
	mul.wide.s32 	%rd7, %r47, 4;
	add.s64 	%rd8, %rd4, %rd7;
	mov.b32 	%r34, 0;
	st.global.u32 	[%rd8+-16], %r34;
	st.global.u32 	[%rd8+-12], %r34;
	st.global.u32 	[%rd8+-8], %r34;
	st.global.u32 	[%rd8+-4], %r34;
	st.global.u32 	[%rd8], %r34;
	st.global.u32 	[%rd8+4], %r34;
	st.global.u32 	[%rd8+8], %r34;
	st.global.u32 	[%rd8+12], %r34;
	add.s32 	%r48, %r48, 8;
	add.s32 	%r47, %r47, 8;
	setp.ne.s32 	%p4, %r48, 0;
	@%p4 bra 	$L__BB0_9;
$L__BB0_10:
	setp.eq.s32 	%p5, %r8, 0;
	@%p5 bra 	$L__BB0_18;
	and.b32  	%r16, %r23, 3;
	setp.lt.u32 	%p6, %r8, 4;
	@%p6 bra 	$L__BB0_13;
	add.s32 	%r35, %r50, %r1;
	mul.wide.s32 	%rd9, %r35, 4;
	add.s64 	%rd10, %rd3, %rd9;
	mov.b32 	%r36, 0;
	st.global.u32 	[%rd10], %r36;
	st.global.u32 	[%rd10+4], %r36;
	st.global.u32 	[%rd10+8], %r36;
	st.global.u32 	[%rd10+12], %r36;
	add.s32 	%r50, %r50, 4;
$L__BB0_13:
	setp.eq.s32 	%p7, %r16, 0;
	@%p7 bra 	$L__BB0_18;
	setp.eq.s32 	%p8, %r16, 1;
	@%p8 bra 	$L__BB0_16;
	add.s32 	%r37, %r50, %r1;
	mul.wide.s32 	%rd11, %r37, 4;
	add.s64 	%rd12, %rd3, %rd11;
	mov.b32 	%r38, 0;
	st.global.u32 	[%rd12], %r38;
	st.global.u32 	[%rd12+4], %r38;
	add.s32 	%r50, %r50, 2;
$L__BB0_16:
	and.b32  	%r39, %r23, 1;
	setp.eq.b32 	%p9, %r39, 1;
	not.pred 	%p10, %p9;
	@%p10 bra 	$L__BB0_18;
	add.s32 	%r40, %r50, %r1;
	mul.wide.s32 	%rd13, %r40, 4;
	add.s64 	%rd14, %rd3, %rd13;
	mov.b32 	%r41, 0;
	st.global.u32 	[%rd14], %r41;
$L__BB0_18:
	ret;

}


// ===== COMPILED SASS (sm_100) =====

	.target	sm_100

	.elftype	@"ET_EXEC"


//--------------------- .note.nv.tkinfo           --------------------------
	.section	.note.nv.tkinfo,"",@"SHT_NOTE"
	.sectionflags	@"SHF_NOTE_NV_TKINFO"
	.tkinfo
        /*0018*/ 	.word	0x00000002
        /*0030*/ 	.string	""
        /*0030*/ 	.string	"ptxas"
        /*0030*/ 	.string	"Cuda compilation tools, release 13.0, V13.0.88"
        /*0030*/ 	.string	"Build cuda_13.0.r13.0/compiler.36424714_0"
        /*0030*/ 	.string	"-arch sm_100 -m 64 "



//--------------------- .note.nv.cuinfo           --------------------------
	.section	.note.nv.cuinfo,"",@"SHT_NOTE"
	.sectionflags	@"SHF_NOTE_NV_CUINFO"
        /*0018*/ 	.short	0x0002
        /*001a*/ 	.short	0x0064
        /*001c*/ 	.short	0x0082
	.zero		2


//--------------------- .nv.info                  --------------------------
	.section	.nv.info,"",@"SHT_CUDA_INFO"
	.align	4


	//----- nvinfo : EIATTR_REGCOUNT
	.align		4
        /*0000*/ 	.byte	0x04, 0x2f
        /*0002*/ 	.short	(.L_1 - .L_0)
	.align		4
.L_0:
        /*0004*/ 	.word	index@(_Z12mandelKernelffffiPiiii)
        /*0008*/ 	.word	0x00000010


	//----- nvinfo : EIATTR_FRAME_SIZE
	.align		4
.L_1:
        /*000c*/ 	.byte	0x04, 0x11
        /*000e*/ 	.short	(.L_3 - .L_2)
	.align		4
.L_2:
        /*0010*/ 	.word	index@(_Z12mandelKernelffffiPiiii)
        /*0014*/ 	.word	0x00000000


	//----- nvinfo : EIATTR_MIN_STACK_SIZE
	.align		4
.L_3:
        /*0018*/ 	.byte	0x04, 0x12
        /*001a*/ 	.short	(.L_5 - .L_4)
	.align		4
.L_4:
        /*001c*/ 	.word	index@(_Z12mandelKernelffffiPiiii)
        /*0020*/ 	.word	0x00000000
.L_5:


//--------------------- .nv.compat                --------------------------
	.section	.nv.compat,"",@"SHT_CUDA_COMPAT_INFO"
	.align	4
        /*0000*/ 	.byte	0x02, 0x09, 0x00, 0x00, 0x02, 0x02, 0x01, 0x00, 0x02, 0x05, 0x05, 0x00, 0x03, 0x07, 0x01, 0x01
        /*0010*/ 	.byte	0x02, 0x03, 0x00, 0x00, 0x02, 0x06, 0x01, 0x00, 0x04, 0x0b, 0x08, 0x00, 0x01, 0x00, 0x00, 0x00
        /*0020*/ 	.byte	0x00, 0x00, 0x00, 0x00


//--------------------- .nv.info._Z12mandelKernelffffiPiiii --------------------------
	.section	.nv.info._Z12mandelKernelffffiPiiii,"",@"SHT_CUDA_INFO"
	.sectionflags	@""
	.align	4


	//----- nvinfo : EIATTR_CUDA_API_VERSION
	.align		4
        /*0000*/ 	.byte	0x04, 0x37
        /*0002*/ 	.short	(.L_7 - .L_6)
.L_6:
        /*0004*/ 	.word	0x00000082


	//----- nvinfo : EIATTR_KPARAM_INFO
	.align		4
.L_7:
        /*0008*/ 	.byte	0x04, 0x17
        /*000a*/ 	.short	(.L_9 - .L_8)
.L_8:
        /*000c*/ 	.word	0x00000000
        /*0010*/ 	.short	0x0008
        /*0012*/ 	.short	0x0028
        /*0014*/ 	.byte	0x00, 0xf0, 0x11, 0x00


	//----- nvinfo : EIATTR_KPARAM_INFO
	.align		4
.L_9:
        /*0018*/ 	.byte	0x04, 0x17
        /*001a*/ 	.short	(.L_11 - .L_10)
.L_10:
        /*001c*/ 	.word	0x00000000
        /*0020*/ 	.short	0x0007
        /*0022*/ 	.short	0x0024
        /*0024*/ 	.byte	0x00, 0xf0, 0x11, 0x00


	//----- nvinfo : EIATTR_KPARAM_INFO
	.align		4
.L_11:
        /*0028*/ 	.byte	0x04, 0x17
        /*002a*/ 	.short	(.L_13 - .L_12)
.L_12:
        /*002c*/ 	.word	0x00000000
        /*0030*/ 	.short	0x0006
        /*0032*/ 	.short	0x0020
        /*0034*/ 	.byte	0x00, 0xf0, 0x11, 0x00


	//----- nvinfo : EIATTR_KPARAM_INFO
	.align		4
.L_13:
        /*0038*/ 	.byte	0x04, 0x17
        /*003a*/ 	.short	(.L_15 - .L_14)
.L_14:
        /*003c*/ 	.word	0x00000000
        /*0040*/ 	.short	0x0005
        /*0042*/ 	.short	0x0018
        /*0044*/ 	.byte	0x00, 0xf5, 0x21, 0x00


	//----- nvinfo : EIATTR_KPARAM_INFO
	.align		4
.L_15:
        /*0048*/ 	.byte	0x04, 0x17
        /*004a*/ 	.short	(.L_17 - .L_16)
.L_16:
        /*004c*/ 	.word	0x00000000
        /*0050*/ 	.short	0x0004
        /*0052*/ 	.short	0x0010
        /*0054*/ 	.byte	0x00, 0xf0, 0x11, 0x00


	//----- nvinfo : EIATTR_KPARAM_INFO
	.align		4
.L_17:
        /*0058*/ 	.byte	0x04, 0x17
        /*005a*/ 	.short	(.L_19 - .L_18)
.L_18:
        /*005c*/ 	.word	0x00000000
        /*0060*/ 	.short	0x0003
        /*0062*/ 	.short	0x000c
        /*0064*/ 	.byte	0x00, 0xf0, 0x11, 0x00


	//----- nvinfo : EIATTR_KPARAM_INFO
	.align		4
.L_19:
        /*0068*/ 	.byte	0x04, 0x17
        /*006a*/ 	.short	(.L_21 - .L_20)
.L_20:
        /*006c*/ 	.word	0x00000000
        /*0070*/ 	.short	0x0002
        /*0072*/ 	.short	0x0008
        /*0074*/ 	.byte	0x00, 0xf0, 0x11, 0x00


	//----- nvinfo : EIATTR_KPARAM_INFO
	.align		4
.L_21:
        /*0078*/ 	.byte	0x04, 0x17
        /*007a*/ 	.short	(.L_23 - .L_22)
.L_22:
        /*007c*/ 	.word	0x00000000
        /*0080*/ 	.short	0x0001
        /*0082*/ 	.short	0x0004
        /*0084*/ 	.byte	0x00, 0xf0, 0x11, 0x00


	//----- nvinfo : EIATTR_KPARAM_INFO
	.align		4
.L_23:
        /*0088*/ 	.byte	0x04, 0x17
        /*008a*/ 	.short	(.L_25 - .L_24)
.L_24:
        /*008c*/ 	.word	0x00000000
        /*0090*/ 	.short	0x0000
        /*0092*/ 	.short	0x0000
        /*0094*/ 	.byte	0x00, 0xf0, 0x11, 0x00


	//----- nvinfo : EIATTR_SPARSE_MMA_MASK
	.align		4
.L_25:
        /*0098*/ 	.byte	0x03, 0x50
        /*009a*/ 	.short	0x0000


	//----- nvinfo : EIATTR_MAXREG_COUNT
	.align		4
        /*009c*/ 	.byte	0x03, 0x1b
        /*009e*/ 	.short	0x00ff


	//----- nvinfo : EIATTR_MERCURY_ISA_VERSION
	.align		4
        /*00a0*/ 	.byte	0x03, 0x5f
        /*00a2*/ 	.short	0x0101


	//----- nvinfo : EIATTR_VRC_CTA_INIT_COUNT
	.align		4
        /*00a4*/ 	.byte	0x02, 0x4a
	.zero		1
	.zero		1


	//----- nvinfo : EIATTR_EXIT_INSTR_OFFSETS
	.align		4
        /*00a8*/ 	.byte	0x04, 0x1c
        /*00aa*/ 	.short	(.L_27 - .L_26)


	//   ....[0]....
.L_26:
        /*00ac*/ 	.word	0x00000030


	//   ....[1]....
        /*00b0*/ 	.word	0x00000390


	//   ....[2]....
        /*00b4*/ 	.word	0x00000530


	//   ....[3]....
        /*00b8*/ 	.word	0x000005f0


	//   ....[4]....
        /*00bc*/ 	.word	0x00000680


	//   ....[5]....
        /*00c0*/ 	.word	0x000006c0


	//----- nvinfo : EIATTR_CRS_STACK_SIZE
	.align		4
.L_27:
        /*00c4*/ 	.byte	0x04, 0x1e
        /*00c6*/ 	.short	(.L_29 - .L_28)
.L_28:
        /*00c8*/ 	.word	0x00000000


	//----- nvinfo : EIATTR_CBANK_PARAM_SIZE
	.align		4
.L_29:
        /*00cc*/ 	.byte	0x03, 0x19
        /*00ce*/ 	.short	0x002c


	//----- nvinfo : EIATTR_PARAM_CBANK
	.align		4
        /*00d0*/ 	.byte	0x04, 0x0a
        /*00d2*/ 	.short	(.L_31 - .L_30)
	.align		4
.L_30:
        /*00d4*/ 	.word	index@(.nv.constant0._Z12mandelKernelffffiPiiii)
        /*00d8*/ 	.short	0x0380
        /*00da*/ 	.short	0x002c


	//----- nvinfo : EIATTR_SW_WAR
	.align		4
.L_31:
        /*00dc*/ 	.byte	0x04, 0x36
        /*00de*/ 	.short	(.L_33 - .L_32)
.L_32:
        /*00e0*/ 	.word	0x00000008
.L_33:


//--------------------- .nv.callgraph             --------------------------
	.section	.nv.callgraph,"",@"SHT_CUDA_CALLGRAPH"
	.align	4
	.sectionentsize	8
	.align		4
        /*0000*/ 	.word	0x00000000
	.align		4
        /*0004*/ 	.word	0xffffffff
	.align		4
        /*0008*/ 	.word	0x00000000
	.align		4
        /*000c*/ 	.word	0xfffffffe
	.align		4
        /*0010*/ 	.word	0x00000000
	.align		4
        /*0014*/ 	.word	0xfffffffd
	.align		4
        /*0018*/ 	.word	0x00000000
	.align		4
        /*001c*/ 	.word	0xfffffffc


//--------------------- .text._Z12mandelKernelffffiPiiii --------------------------
	.section	.text._Z12mandelKernelffffiPiiii,"ax",@progbits
	.align	128
        .global         _Z12mandelKernelffffiPiiii
        .type           _Z12mandelKernelffffiPiiii,@function
        .size           _Z12mandelKernelffffiPiiii,(.L_x_9 - _Z12mandelKernelffffiPiiii)
        .other          _Z12mandelKernelffffiPiiii,@"STO_CUDA_ENTRY STV_DEFAULT"
_Z12mandelKernelffffiPiiii:
.text._Z12mandelKernelffffiPiiii:
[----:B------:R-:W-:Y:S08]  /*0000*/  LDC R1, c[0x0][0x37c] ;  /* 0x0000df00ff017b82 */ /* 0x000ff00000000800 */
[----:B------:R-:W0:Y:S02]  /*0010*/  LDC R13, c[0x0][0x3a8] ;  /* 0x0000ea00ff0d7b82 */ /* 0x000e240000000800 */
[----:B0-----:R-:W-:-:S13]  /*0020*/  ISETP.GE.AND P0, PT, R13, 0x1, PT ;  /* 0x000000010d00780c */ /* 0x001fda0003f06270 */
[----:B------:R-:W-:Y:S05]  /*0030*/  @!P0 EXIT ;  /* 0x000000000000894d */ /* 0x000fea0003800000 */
[----:B------:R-:W0:Y:S01]  /*0040*/  S2R R5, SR_TID.Y ;  /* 0x0000000000057919 */ /* 0x000e220000002200 */
[----:B------:R-:W1:Y:S01]  /*0050*/  LDC R3, c[0x0][0x360] ;  /* 0x0000d800ff037b82 */ /* 0x000e620000000800 */
[----:B------:R-:W2:Y:S01]  /*0060*/  LDCU.64 UR10, c[0x0][0x3a0] ;  /* 0x00007400ff0a77ac */ /* 0x000ea20008000a00 */
[----:B------:R-:W1:Y:S01]  /*0070*/  S2R R6, SR_TID.X ;  /* 0x0000000000067919 */ /* 0x000e620000002100 */
[----:B------:R-:W3:Y:S05]  /*0080*/  LDCU.64 UR12, c[0x0][0x398] ;  /* 0x00007300ff0c77ac */ /* 0x000eea0008000a00 */
[----:B------:R-:W0:Y:S01]  /*0090*/  S2UR UR5, SR_CTAID.Y ;  /* 0x00000000000579c3 */ /* 0x000e220000002600 */
[----:B------:R-:W4:Y:S01]  /*00a0*/  LDCU UR8, c[0x0][0x38c] ;  /* 0x00007180ff0877ac */ /* 0x000f220008000800 */
[----:B------:R-:W5:Y:S06]  /*00b0*/  LDCU.64 UR6, c[0x0][0x358] ;  /* 0x00006b00ff0677ac */ /* 0x000f6c0008000a00 */
[----:B------:R-:W0:Y:S01]  /*00c0*/  LDC R0, c[0x0][0x364] ;  /* 0x0000d900ff007b82 */ /* 0x000e220000000800 */
[----:B--2---:R-:W-:-:S07]  /*00d0*/  UISETP.GE.AND UP0, UPT, UR10, 0x1, UPT ;  /* 0x000000010a00788c */ /* 0x004fce000bf06270 */
[----:B------:R-:W1:Y:S08]  /*00e0*/  S2UR UR4, SR_CTAID.X ;  /* 0x00000000000479c3 */ /* 0x000e700000002500 */
[----:B------:R-:W4:Y:S01]  /*00f0*/  LDC R7, c[0x0][0x384] ;  /* 0x0000e100ff077b82 */ /* 0x000f220000000800 */
[----:B0-----:R-:W-:-:S04]  /*0100*/  IMAD R0, R0, UR5, R5 ;  /* 0x0000000500007c24 */ /* 0x001fc8000f8e0205 */
[----:B------:R-:W-:Y:S01]  /*0110*/  IMAD R5, R0, UR11, RZ ;  /* 0x0000000b00057c24 */ /* 0x000fe2000f8e02ff */
[----:B------:R-:W-:Y:S01]  /*0120*/  I2FP.F32.U32 R4, R0 ;  /* 0x0000000000047245 */ /* 0x000fe20000201000 */
[----:B-1----:R-:W-:-:S03]  /*0130*/  IMAD R0, R3, UR4, R6 ;  /* 0x0000000403007c24 */ /* 0x002fc6000f8e0206 */
[----:B---3--:R-:W-:Y:S01]  /*0140*/  IADD3 R2, P0, PT, R5, UR12, RZ ;  /* 0x0000000c05027c10 */ /* 0x008fe2000ff1e0ff */
[----:B------:R-:W-:-:S03]  /*0150*/  IMAD R0, R0, R13, RZ ;  /* 0x0000000d00007224 */ /* 0x000fc600078e02ff */
[----:B------:R-:W-:Y:S01]  /*0160*/  LEA.HI.X.SX32 R3, R5, UR13, 0x1, P0 ;  /* 0x0000000d05037c11 */ /* 0x000fe200080f0eff */
[----:B----4-:R-:W-:Y:S01]  /*0170*/  FFMA R6, R4, UR8, R7 ;  /* 0x0000000804067c23 */ /* 0x010fe20008000007 */
[----:B-----5:R-:W-:Y:S07]  /*0180*/  BRA.U !UP0, `(.L_x_0) ;  /* 0x00000001088c7547 */ /* 0x020fee000b800000 */
[----:B------:R-:W-:-:S05]  /*0190*/  UMOV UR4, URZ ;  /* 0x000000ff00047c82 */ /* 0x000fca0008000000 */
.L_x_4:
[----:B------:R-:W0:Y:S01]  /*01a0*/  LDC R5, c[0x0][0x380] ;  /* 0x0000e000ff057b82 */ /* 0x000e220000000800 */
[----:B------:R-:W0:Y:S01]  /*01b0*/  LDCU UR5, c[0x0][0x388] ;  /* 0x00007100ff0577ac */ /* 0x000e220008000800 */
[----:B------:R-:W-:Y:S01]  /*01c0*/  VIADD R11, R0, UR4 ;  /* 0x00000004000b7c36 */ /* 0x000fe20008000000 */
[----:B------:R-:W-:Y:S01]  /*01d0*/  BSSY.RECONVERGENT B0, `(.L_x_1) ;  /* 0x0000016000007945 */ /* 0x000fe20003800200 */
[----:B------:R-:W1:Y:S03]  /*01e0*/  LDCU UR8, c[0x0][0x3a0] ;  /* 0x00007400ff0877ac */ /* 0x000e660008000800 */
[----:B------:R-:W-:Y:S01]  /*01f0*/  I2FP.F32.S32 R4, R11 ;  /* 0x0000000b00047245 */ /* 0x000fe20000201400 */
[----:B------:R-:W2:Y:S04]  /*0200*/  LDCU UR9, c[0x0][0x3a0] ;  /* 0x00007400ff0977ac */ /* 0x000ea80008000800 */
[----:B0-----:R-:W-:Y:S01]  /*0210*/  FFMA R8, R4, UR5, R5 ;  /* 0x0000000504087c23 */ /* 0x001fe20008000005 */
[----:B------:R-:W-:Y:S01]  /*0220*/  IMAD.MOV.U32 R4, RZ, RZ, RZ ;  /* 0x000000ffff047224 */ /* 0x000fe200078e00ff */
[----:B------:R-:W-:-:S02]  /*0230*/  MOV R5, R6 ;  /* 0x0000000600057202 */ /* 0x000fc40000000f00 */
[----:B-12---:R-:W-:-:S07]  /*0240*/  IMAD.MOV.U32 R7, RZ, RZ, R8 ;  /* 0x000000ffff077224 */ /* 0x006fce00078e0008 */
.L_x_3:
[----:B------:R-:W-:Y:S01]  /*0250*/  FMUL R10, R7, R7 ;  /* 0x00000007070a7220 */ /* 0x000fe20000400000 */
[----:B------:R-:W-:-:S04]  /*0260*/  FMUL R13, R5, R5 ;  /* 0x00000005050d7220 */ /* 0x000fc80000400000 */
[----:B------:R-:W-:-:S05]  /*0270*/  FADD R9, R10, R13 ;  /* 0x0000000d0a097221 */ /* 0x000fca0000000000 */
[----:B------:R-:W-:Y:S02]  /*0280*/  FSETP.GT.AND P0, PT, R9, 4, PT ;  /* 0x408000000900780b */ /* 0x000fe40003f04000 */
[----:B------:R-:W-:-:S11]  /*0290*/  MOV R9, R4 ;  /* 0x0000000400097202 */ /* 0x000fd60000000f00 */
[----:B------:R-:W-:Y:S05]  /*02a0*/  @P0 BRA `(.L_x_2) ;  /* 0x0000000000200947 */ /* 0x000fea0003800000 */
[----:B------:R-:W-:Y:S02]  /*02b0*/  VIADD R4, R4, 0x1 ;  /* 0x0000000104047836 */ /* 0x000fe40000000000 */
[----:B------:R-:W-:Y:S01]  /*02c0*/  FADD R9, R7, R7 ;  /* 0x0000000707097221 */ /* 0x000fe20000000000 */
[----:B------:R-:W-:Y:S02]  /*02d0*/  FADD R7, R10, -R13 ;  /* 0x8000000d0a077221 */ /* 0x000fe40000000000 */
[----:B------:R-:W-:Y:S01]  /*02e0*/  ISETP.NE.AND P0, PT, R4, UR9, PT ;  /* 0x0000000904007c0c */ /* 0x000fe2000bf05270 */
[----:B------:R-:W-:Y:S01]  /*02f0*/  FFMA R5, R9, R5, R6 ;  /* 0x0000000509057223 */ /* 0x000fe20000000006 */
[----:B------:R-:W-:-:S11]  /*0300*/  FADD R7, R8, R7 ;  /* 0x0000000708077221 */ /* 0x000fd60000000000 */
[----:B------:R-:W-:Y:S05]  /*0310*/  @P0 BRA `(.L_x_3) ;  /* 0xfffffffc00cc0947 */ /* 0x000fea000383ffff */
[----:B------:R-:W-:-:S07]  /*0320*/  MOV R9, UR8 ;  /* 0x0000000800097c02 */ /* 0x000fce0008000f00 */
.L_x_2:
[----:B------:R-:W-:Y:S05]  /*0330*/  BSYNC.RECONVERGENT B0 ;  /* 0x0000000000007941 */ /* 0x000fea0003800200 */
.L_x_1:
[----:B------:R-:W0:Y:S01]  /*0340*/  LDC R7, c[0x0][0x3a8] ;  /* 0x0000ea00ff077b82 */ /* 0x000e220000000800 */
[----:B------:R-:W-:Y:S01]  /*0350*/  UIADD3 UR5, UPT, UPT, UR4, 0x1, URZ ;  /* 0x0000000104057890 */ /* 0x000fe2000fffe0ff */
[----:B------:R-:W-:-:S05]  /*0360*/  IMAD.WIDE R4, R11, 0x4, R2 ;  /* 0x000000040b047825 */ /* 0x000fca00078e0202 */
[----:B------:R1:W-:Y:S01]  /*0370*/  STG.E desc[UR6][R4.64], R9 ;  /* 0x0000000904007986 */ /* 0x0003e2000c101906 */
[----:B0-----:R-:W-:-:S13]  /*0380*/  ISETP.NE.AND P0, PT, R7, UR5, PT ;  /* 0x0000000507007c0c */ /* 0x001fda000bf05270 */
[----:B-1----:R-:W-:Y:S05]  /*0390*/  @!P0 EXIT ;  /* 0x000000000000894d */ /* 0x002fea0003800000 */
[----:B------:R-:W-:Y:S01]  /*03a0*/  UMOV UR4, UR5 ;  /* 0x0000000500047c82 */ /* 0x000fe20008000000 */
[----:B------:R-:W-:Y:S05]  /*03b0*/  BRA `(.L_x_4) ;  /* 0xfffffffc00787947 */ /* 0x000fea000383ffff */
.L_x_0:
[C---:B------:R-:W-:Y:S01]  /*03c0*/  ISETP.GE.U32.AND P1, PT, R13.reuse, 0x8, PT ;  /* 0x000000080d00780c */ /* 0x040fe20003f26070 */
[----:B------:R-:W-:Y:S01]  /*03d0*/  IMAD.MOV.U32 R9, RZ, RZ, RZ ;  /* 0x000000ffff097224 */ /* 0x000fe200078e00ff */
[----:B------:R-:W-:-:S04]  /*03e0*/  LOP3.LUT R10, R13, 0x7, RZ, 0xc0, !PT ;  /* 0x000000070d0a7812 */ /* 0x000fc800078ec0ff */
[----:B------:R-:W-:-:S07]  /*03f0*/  ISETP.NE.AND P0, PT, R10, RZ, PT ;  /* 0x000000ff0a00720c */ /* 0x000fce0003f05270 */
[----:B------:R-:W-:Y:S06]  /*0400*/  @!P1 BRA `(.L_x_5) ;  /* 0x0000000000489947 */ /* 0x000fec0003800000 */
[----:B------:R-:W-:Y:S02]  /*0410*/  IADD3 R6, P1, PT, R2, 0x10, RZ ;  /* 0x0000001002067810 */ /* 0x000fe40007f3e0ff */
[----:B------:R-:W-:Y:S02]  /*0420*/  LOP3.LUT R9, R13, 0x7ffffff8, RZ, 0xc0, !PT ;  /* 0x7ffffff80d097812 */ /* 0x000fe400078ec0ff */
[----:B------:R-:W-:Y:S01]  /*0430*/  MOV R11, R0 ;  /* 0x00000000000b7202 */ /* 0x000fe20000000f00 */
[----:B------:R-:W-:Y:S01]  /*0440*/  IMAD.X R7, RZ, RZ, R3, P1 ;  /* 0x000000ffff077224 */ /* 0x000fe200008e0603 */
[----:B------:R-:W-:-:S07]  /*0450*/  IADD3 R8, PT, PT, -R9, RZ, RZ ;  /* 0x000000ff09087210 */ /* 0x000fce0007ffe1ff */
.L_x_6:
[C---:B0-----:R-:W-:Y:S01]  /*0460*/  IMAD.WIDE R4, R11.reuse, 0x4, R6 ;  /* 0x000000040b047825 */ /* 0x041fe200078e0206 */
[----:B------:R-:W-:-:S03]  /*0470*/  IADD3 R11, PT, PT, R11, 0x8, RZ ;  /* 0x000000080b0b7810 */ /* 0x000fc60007ffe0ff */
[----:B------:R-:W-:Y:S01]  /*0480*/  VIADD R8, R8, 0x8 ;  /* 0x0000000808087836 */ /* 0x000fe20000000000 */
[----:B------:R0:W-:Y:S04]  /*0490*/  STG.E desc[UR6][R4.64+-0x10], RZ ;  /* 0xfffff0ff04007986 */ /* 0x0001e8000c101906 */
[----:B------:R0:W-:Y:S01]  /*04a0*/  STG.E desc[UR6][R4.64+-0xc], RZ ;  /* 0xfffff4ff04007986 */ /* 0x0001e2000c101906 */
[----:B------:R-:W-:-:S03]  /*04b0*/  ISETP.NE.AND P1, PT, R8, RZ, PT ;  /* 0x000000ff0800720c */ /* 0x000fc60003f25270 */
[----:B------:R0:W-:Y:S04]  /*04c0*/  STG.E desc[UR6][R4.64+-0x8], RZ ;  /* 0xfffff8ff04007986 */ /* 0x0001e8000c101906 */
[----:B------:R0:W-:Y:S04]  /*04d0*/  STG.E desc[UR6][R4.64+-0x4], RZ ;  /* 0xfffffcff04007986 */ /* 0x0001e8000c101906 */
[----:B------:R0:W-:Y:S04]  /*04e0*/  STG.E desc[UR6][R4.64], RZ ;  /* 0x000000ff04007986 */ /* 0x0001e8000c101906 */
[----:B------:R0:W-:Y:S04]  /*04f0*/  STG.E desc[UR6][R4.64+0x4], RZ ;  /* 0x000004ff04007986 */ /* 0x0001e8000c101906 */
[----:B------:R0:W-:Y:S04]  /*0500*/  STG.E desc[UR6][R4.64+0x8], RZ ;  /* 0x000008ff04007986 */ /* 0x0001e8000c101906 */
[----:B------:R0:W-:Y:S01]  /*0510*/  STG.E desc[UR6][R4.64+0xc], RZ ;  /* 0x00000cff04007986 */ /* 0x0001e2000c101906 */
[----:B------:R-:W-:Y:S05]  /*0520*/  @P1 BRA `(.L_x_6) ;  /* 0xfffffffc00cc1947 */ /* 0x000fea000383ffff */
.L_x_5:
[----:B------:R-:W-:Y:S05]  /*0530*/  @!P0 EXIT ;  /* 0x000000000000894d */ /* 0x000fea0003800000 */
[----:B------:R-:W-:Y:S02]  /*0540*/  ISETP.GE.U32.AND P0, PT, R10, 0x4, PT ;  /* 0x000000040a00780c */ /* 0x000fe40003f06070 */
[----:B------:R-:W-:-:S04]  /*0550*/  LOP3.LUT R6, R13, 0x3, RZ, 0xc0, !PT ;  /* 0x000000030d067812 */ /* 0x000fc800078ec0ff */
[----:B------:R-:W-:-:S07]  /*0560*/  ISETP.NE.AND P1, PT, R6, RZ, PT ;  /* 0x000000ff0600720c */ /* 0x000fce0003f25270 */
[----:B------:R-:W-:Y:S06]  /*0570*/  @!P0 BRA `(.L_x_7) ;  /* 0x00000000001c8947 */ /* 0x000fec0003800000 */
[----:B0-----:R-:W-:Y:S01]  /*0580*/  IMAD.IADD R5, R0, 0x1, R9 ;  /* 0x0000000100057824 */ /* 0x001fe200078e0209 */
[----:B------:R-:W-:-:S03]  /*0590*/  IADD3 R9, PT, PT, R9, 0x4, RZ ;  /* 0x0000000409097810 */ /* 0x000fc60007ffe0ff */
[----:B------:R-:W-:-:S05]  /*05a0*/  IMAD.WIDE R4, R5, 0x4, R2 ;  /* 0x0000000405047825 */ /* 0x000fca00078e0202 */
[----:B------:R1:W-:Y:S04]  /*05b0*/  STG.E desc[UR6][R4.64], RZ ;  /* 0x000000ff04007986 */ /* 0x0003e8000c101906 */
[----:B------:R1:W-:Y:S04]  /*05c0*/  STG.E desc[UR6][R4.64+0x4], RZ ;  /* 0x000004ff04007986 */ /* 0x0003e8000c101906 */
[----:B------:R1:W-:Y:S04]  /*05d0*/  STG.E desc[UR6][R4.64+0x8], RZ ;  /* 0x000008ff04007986 */ /* 0x0003e8000c101906 */
[----:B------:R1:W-:Y:S02]  /*05e0*/  STG.E desc[UR6][R4.64+0xc], RZ ;  /* 0x00000cff04007986 */ /* 0x0003e4000c101906 */
.L_x_7:
[----:B------:R-:W-:Y:S05]  /*05f0*/  @!P1 EXIT ;  /* 0x000000000000994d */ /* 0x000fea0003800000 */
[----:B------:R-:W-:Y:S02]  /*0600*/  ISETP.NE.AND P0, PT, R6, 0x1, PT ;  /* 0x000000010600780c */ /* 0x000fe40003f05270 */
[----:B01----:R-:W-:-:S04]  /*0610*/  LOP3.LUT R4, R13, 0x1, RZ, 0xc0, !PT ;  /* 0x000000010d047812 */ /* 0x003fc800078ec0ff */
[----:B------:R-:W-:-:S07]  /*0620*/  ISETP.NE.U32.AND P1, PT, R4, 0x1, PT ;  /* 0x000000010400780c */ /* 0x000fce0003f25070 */
[----:B------:R-:W-:Y:S01]  /*0630*/  @P0 IMAD.IADD R5, R0, 0x1, R9 ;  /* 0x0000000100050824 */ /* 0x000fe200078e0209 */
[----:B------:R-:W-:-:S03]  /*0640*/  @P0 IADD3 R9, PT, PT, R9, 0x2, RZ ;  /* 0x0000000209090810 */ /* 0x000fc60007ffe0ff */
[----:B------:R-:W-:-:S05]  /*0650*/  @P0 IMAD.WIDE R4, R5, 0x4, R2 ;  /* 0x0000000405040825 */ /* 0x000fca00078e0202 */
[----:B------:R0:W-:Y:S04]  /*0660*/  @P0 STG.E desc[UR6][R4.64], RZ ;  /* 0x000000ff04000986 */ /* 0x0001e8000c101906 */
[----:B------:R0:W-:Y:S01]  /*0670*/  @P0 STG.E desc[UR6][R4.64+0x4], RZ ;  /* 0x000004ff04000986 */ /* 0x0001e2000c101906 */
[----:B------:R-:W-:Y:S05]  /*0680*/  @P1 EXIT ;  /* 0x000000000000194d */ /* 0x000fea0003800000 */
[----:B------:R-:W-:-:S04]  /*0690*/  IMAD.IADD R9, R0, 0x1, R9 ;  /* 0x0000000100097824 */ /* 0x000fc800078e0209 */
[----:B------:R-:W-:-:S05]  /*06a0*/  IMAD.WIDE R2, R9, 0x4, R2 ;  /* 0x0000000409027825 */ /* 0x000fca00078e0202 */
[----:B------:R-:W-:Y:S01]  /*06b0*/  STG.E desc[UR6][R2.64], RZ ;  /* 0x000000ff02007986 */ /* 0x000fe2000c101906 */
[----:B------:R-:W-:Y:S05]  /*06c0*/  EXIT ;  /* 0x000000000000794d */ /* 0x000fea0003800000 */
.L_x_8:
[----:B------:R-:W-:-:S00]  /*06d0*/  BRA `(.L_x_8) ;  /* 0xfffffffc00fc7947 */ /* 0x000fc0000383ffff */
[----:B------:R-:W-:-:S00]  /*06e0*/  NOP ;  /* 0x0000000000007918 */ /* 0x000fc00000000000 */
        /* <DEDUP_REMOVED lines=9> */
.L_x_9:


//--------------------- .nv.shared.reserved.0     --------------------------
	.section	.nv.shared.reserved.0,"aw",@nobits
	.weak		__nv_reservedSMEM_offset_0_alias
	.size		__nv_reservedSMEM_offset_0_alias, 0, 64
	.other		__nv_reservedSMEM_offset_0_alias,@"STO_CUDA_RESERVED_SHARED STV_DEFAULT"
__nv_reservedSMEM_offset_0_alias:
	.zero		0
	.zero		64


//--------------------- .nv.constant0._Z12mandelKernelffffiPiiii --------------------------
	.section	.nv.constant0._Z12mandelKernelffffiPiiii,"a",@progbits
	.sectionflags	@""
	.align	4
.nv.constant0._Z12mandelKernelffffiPiiii:
	.zero		940


//--------------------- SYMBOLS --------------------------

	.type		.nv.reservedSmem.offset0,@object
	.size		.nv.reservedSmem.offset0,0x4
